//
// Generated by NVIDIA NVVM Compiler
//
// Compiler Build ID: CL-36424714
// Cuda compilation tools, release 13.0, V13.0.88
// Based on NVVM 20.0.0
//

.version 9.0
.target sm_100
.address_size 64

	// .globl	_Z11shfl_reduceILi1024EEvPfi
// _ZZ11shfl_reduceILi1024EEvPfiE3val has been demoted

.visible .entry _Z11shfl_reduceILi1024EEvPfi(
	.param .u64 .ptr .align 1 _Z11shfl_reduceILi1024EEvPfi_param_0,
	.param .u32 _Z11shfl_reduceILi1024EEvPfi_param_1
)
{
	.reg .pred 	%p<14>;
	.reg .b32 	%r<30>;
	.reg .b32 	%f<24>;
	.reg .b64 	%rd<3>;
	// demoted variable
	.shared .align 4 .b8 _ZZ11shfl_reduceILi1024EEvPfiE3val[128];
	ld.param.u64 	%rd1, [_Z11shfl_reduceILi1024EEvPfi_param_0];
	mov.u32 	%r1, %tid.x;
	bar.sync 	0;
	mov.b32 	%r2, 0;
	shfl.sync.down.b32	%r3|%p1, %r2, 16, 31, -1;
	mov.b32 	%f4, %r3;
	add.f32 	%f5, %f4, 0f00000000;
	mov.b32 	%r4, %f5;
	shfl.sync.down.b32	%r5|%p2, %r4, 8, 31, -1;
	mov.b32 	%f6, %r5;
	add.f32 	%f7, %f5, %f6;
	mov.b32 	%r6, %f7;
	shfl.sync.down.b32	%r7|%p3, %r6, 4, 31, -1;
	mov.b32 	%f8, %r7;
	add.f32 	%f9, %f7, %f8;
	mov.b32 	%r8, %f9;
	shfl.sync.down.b32	%r9|%p4, %r8, 2, 31, -1;
	mov.b32 	%f10, %r9;
	add.f32 	%f11, %f9, %f10;
	mov.b32 	%r10, %f11;
	shfl.sync.down.b32	%r11|%p5, %r10, 1, 31, -1;
	mov.b32 	%f12, %r11;
	add.f32 	%f23, %f11, %f12;
	and.b32  	%r12, %r1, 32;
	setp.eq.s32 	%p6, %r12, 0;
	@%p6 bra 	$L__BB0_2;
	shr.u32 	%r13, %r1, 3;
	and.b32  	%r14, %r13, 124;
	mov.u32 	%r15, _ZZ11shfl_reduceILi1024EEvPfiE3val;
	add.s32 	%r16, %r15, %r14;
	st.shared.f32 	[%r16], %f23;
$L__BB0_2:
	bar.sync 	0;
	setp.gt.u32 	%p7, %r1, 31;
	@%p7 bra 	$L__BB0_4;
	shl.b32 	%r17, %r1, 2;
	mov.u32 	%r18, _ZZ11shfl_reduceILi1024EEvPfiE3val;
	add.s32 	%r19, %r18, %r17;
	ld.shared.f32 	%f13, [%r19];
	mov.b32 	%r20, %f13;
	shfl.sync.down.b32	%r21|%p8, %r20, 16, 31, -1;
	mov.b32 	%f14, %r21;
	add.f32 	%f15, %f13, %f14;
	mov.b32 	%r22, %f15;
	shfl.sync.down.b32	%r23|%p9, %r22, 8, 31, -1;
	mov.b32 	%f16, %r23;
	add.f32 	%f17, %f15, %f16;
	mov.b32 	%r24, %f17;
	shfl.sync.down.b32	%r25|%p10, %r24, 4, 31, -1;
	mov.b32 	%f18, %r25;
	add.f32 	%f19, %f17, %f18;
	mov.b32 	%r26, %f19;
	shfl.sync.down.b32	%r27|%p11, %r26, 2, 31, -1;
	mov.b32 	%f20, %r27;
	add.f32 	%f21, %f19, %f20;
	mov.b32 	%r28, %f21;
	shfl.sync.down.b32	%r29|%p12, %r28, 1, 31, -1;
	mov.b32 	%f22, %r29;
	add.f32 	%f23, %f21, %f22;
$L__BB0_4:
	bar.sync 	0;
	setp.ne.s32 	%p13, %r1, 0;
	@%p13 bra 	$L__BB0_6;
	cvta.to.global.u64 	%rd2, %rd1;
	st.global.f32 	[%rd2], %f23;
$L__BB0_6:
	ret;

}


// ===== COMPILED SASS (sm_100) =====

	.target	sm_100

	.elftype	@"ET_EXEC"


//--------------------- .note.nv.tkinfo           --------------------------
	.section	.note.nv.tkinfo,"",@"SHT_NOTE"
	.sectionflags	@"SHF_NOTE_NV_TKINFO"
	.tkinfo
        /*0018*/ 	.word	0x00000002
        /*0030*/ 	.string	""
        /*0030*/ 	.string	"ptxas"
        /*0030*/ 	.string	"Cuda compilation tools, release 13.0, V13.0.88"
        /*0030*/ 	.string	"Build cuda_13.0.r13.0/compiler.36424714_0"
        /*0030*/ 	.string	"-arch sm_100 -m 64 "



//--------------------- .note.nv.cuinfo           --------------------------
	.section	.note.nv.cuinfo,"",@"SHT_NOTE"
	.sectionflags	@"SHF_NOTE_NV_CUINFO"
        /*0018*/ 	.short	0x0002
        /*001a*/ 	.short	0x0064
        /*001c*/ 	.short	0x0082
	.zero		2


//--------------------- .nv.info                  --------------------------
	.section	.nv.info,"",@"SHT_CUDA_INFO"
	.align	4


	//----- nvinfo : EIATTR_REGCOUNT
	.align		4
        /*0000*/ 	.byte	0x04, 0x2f
        /*0002*/ 	.short	(.L_1 - .L_0)
	.align		4
.L_0:
        /*0004*/ 	.word	index@(_Z11shfl_reduceILi1024EEvPfi)
        /*0008*/ 	.word	0x0000000e


	//----- nvinfo : EIATTR_FRAME_SIZE
	.align		4
.L_1:
        /*000c*/ 	.byte	0x04, 0x11
        /*000e*/ 	.short	(.L_3 - .L_2)
	.align		4
.L_2:
        /*0010*/ 	.word	index@(_Z11shfl_reduceILi1024EEvPfi)
        /*0014*/ 	.word	0x00000000


	//----- nvinfo : EIATTR_MIN_STACK_SIZE
	.align		4
.L_3:
        /*0018*/ 	.byte	0x04, 0x12
        /*001a*/ 	.short	(.L_5 - .L_4)
	.align		4
.L_4:
        /*001c*/ 	.word	index@(_Z11shfl_reduceILi1024EEvPfi)
        /*0020*/ 	.word	0x00000000
.L_5:


//--------------------- .nv.compat                --------------------------
	.section	.nv.compat,"",@"SHT_CUDA_COMPAT_INFO"
	.align	4
        /*0000*/ 	.byte	0x02, 0x09, 0x00, 0x00, 0x02, 0x02, 0x01, 0x00, 0x02, 0x05, 0x05, 0x00, 0x03, 0x07, 0x01, 0x01
        /*0010*/ 	.byte	0x02, 0x03, 0x00, 0x00, 0x02, 0x06, 0x01, 0x00, 0x04, 0x0b, 0x08, 0x00, 0x09, 0x00, 0x00, 0x00
        /*0020*/ 	.byte	0x00, 0x00, 0x00, 0x00


//--------------------- .nv.info._Z11shfl_reduceILi1024EEvPfi --------------------------
	.section	.nv.info._Z11shfl_reduceILi1024EEvPfi,"",@"SHT_CUDA_INFO"
	.sectionflags	@""
	.align	4


	//----- nvinfo : EIATTR_CUDA_API_VERSION
	.align		4
        /*0000*/ 	.byte	0x04, 0x37
        /*0002*/ 	.short	(.L_7 - .L_6)
.L_6:
        /*0004*/ 	.word	0x00000082


	//----- nvinfo : EIATTR_KPARAM_INFO
	.align		4
.L_7:
        /*0008*/ 	.byte	0x04, 0x17
        /*000a*/ 	.short	(.L_9 - .L_8)
.L_8:
        /*000c*/ 	.word	0x00000000
        /*0010*/ 	.short	0x0001
        /*0012*/ 	.short	0x0008
        /*0014*/ 	.byte	0x00, 0xf0, 0x11, 0x00


	//----- nvinfo : EIATTR_KPARAM_INFO
	.align		4
.L_9:
        /*0018*/ 	.byte	0x04, 0x17
        /*001a*/ 	.short	(.L_11 - .L_10)
.L_10:
        /*001c*/ 	.word	0x00000000
        /*0020*/ 	.short	0x0000
        /*0022*/ 	.short	0x0000
        /*0024*/ 	.byte	0x00, 0xf5, 0x21, 0x00


	//----- nvinfo : EIATTR_SPARSE_MMA_MASK
	.align		4
.L_11:
        /*0028*/ 	.byte	0x03, 0x50
        /*002a*/ 	.short	0x0000


	//----- nvinfo : EIATTR_MAXREG_COUNT
	.align		4
        /*002c*/ 	.byte	0x03, 0x1b
        /*002e*/ 	.short	0x00ff


	//----- nvinfo : EIATTR_NUM_BARRIERS
	.align		4
        /*0030*/ 	.byte	0x02, 0x4c
        /*0032*/ 	.byte	0x01
	.zero		1


	//----- nvinfo : EIATTR_MERCURY_ISA_VERSION
	.align		4
        /*0034*/ 	.byte	0x03, 0x5f
        /*0036*/ 	.short	0x0101


	//----- nvinfo : EIATTR_COOP_GROUP_MASK_REGIDS
	.align		4
        /*0038*/ 	.byte	0x04, 0x29
        /*003a*/ 	.short	(.L_13 - .L_12)


	//   ....[0]....
.L_12:
        /*003c*/ 	.word	0xffffffff


	//   ....[1]....
        /*0040*/ 	.word	0xffffffff


	//   ....[2]....
        /*0044*/ 	.word	0xffffffff


	//   ....[3]....
        /*0048*/ 	.word	0xffffffff


	//   ....[4]....
        /*004c*/ 	.word	0xffffffff


	//   ....[5]....
        /*0050*/ 	.word	0x05000006


	//   ....[6]....
        /*0054*/ 	.word	0x05000006


	//   ....[7]....
        /*0058*/ 	.word	0x05000006


	//   ....[8]....
        /*005c*/ 	.word	0x05000006


	//   ....[9]....
        /*0060*/ 	.word	0x05000006


	//----- nvinfo : EIATTR_COOP_GROUP_INSTR_OFFSETS
	.align		4
.L_13:
        /*0064*/ 	.byte	0x04, 0x28
        /*0066*/ 	.short	(.L_15 - .L_14)


	//   ....[0]....
.L_14:
        /*0068*/ 	.word	0x00000160


	//   ....[1]....
        /*006c*/ 	.word	0x00000180


	//   ....[2]....
        /*0070*/ 	.word	0x000001a0


	//   ....[3]....
        /*0074*/ 	.word	0x000001c0


	//   ....[4]....
        /*0078*/ 	.word	0x000001e0


	//   ....[5]....
        /*007c*/ 	.word	0x000002c0


	//   ....[6]....
        /*0080*/ 	.word	0x00000330


	//   ....[7]....
        /*0084*/ 	.word	0x000003a0


	//   ....[8]....
        /*0088*/ 	.word	0x00000410


	//   ....[9]....
        /*008c*/ 	.word	0x00000480


	//----- nvinfo : EIATTR_VRC_CTA_INIT_COUNT
	.align		4
.L_15:
        /*0090*/ 	.byte	0x02, 0x4a
	.zero		1
	.zero		1


	//----- nvinfo : EIATTR_EXIT_INSTR_OFFSETS
	.align		4
        /*0094*/ 	.byte	0x04, 0x1c
        /*0096*/ 	.short	(.L_17 - .L_16)


	//   ....[0]....
.L_16:
        /*0098*/ 	.word	0x00000230


	//   ....[1]....
        /*009c*/ 	.word	0x00000270


	//----- nvinfo : EIATTR_CRS_STACK_SIZE
	.align		4
.L_17:
        /*00a0*/ 	.byte	0x04, 0x1e
        /*00a2*/ 	.short	(.L_19 - .L_18)
.L_18:
        /*00a4*/ 	.word	0x00000000


	//----- nvinfo : EIATTR_CBANK_PARAM_SIZE
	.align		4
.L_19:
        /*00a8*/ 	.byte	0x03, 0x19
        /*00aa*/ 	.short	0x000c


	//----- nvinfo : EIATTR_PARAM_CBANK
	.align		4
        /*00ac*/ 	.byte	0x04, 0x0a
        /*00ae*/ 	.short	(.L_21 - .L_20)
	.align		4
.L_20:
        /*00b0*/ 	.word	index@(.nv.constant0._Z11shfl_reduceILi1024EEvPfi)
        /*00b4*/ 	.short	0x0380
        /*00b6*/ 	.short	0x000c


	//----- nvinfo : EIATTR_SW_WAR
	.align		4
.L_21:
        /*00b8*/ 	.byte	0x04, 0x36
        /*00ba*/ 	.short	(.L_23 - .L_22)
.L_22:
        /*00bc*/ 	.word	0x00000008
.L_23:


//--------------------- .nv.callgraph             --------------------------
	.section	.nv.callgraph,"",@"SHT_CUDA_CALLGRAPH"
	.align	4
	.sectionentsize	8
	.align		4
        /*0000*/ 	.word	0x00000000
	.align		4
        /*0004*/ 	.word	0xffffffff
	.align		4
        /*0008*/ 	.word	0x00000000
	.align		4
        /*000c*/ 	.word	0xfffffffe
	.align		4
        /*0010*/ 	.word	0x00000000
	.align		4
        /*0014*/ 	.word	0xfffffffd
	.align		4
        /*0018*/ 	.word	0x00000000
	.align		4
        /*001c*/ 	.word	0xfffffffc


//--------------------- .text._Z11shfl_reduceILi1024EEvPfi --------------------------
	.section	.text._Z11shfl_reduceILi1024EEvPfi,"ax",@progbits
	.align	128
        .global         _Z11shfl_reduceILi1024EEvPfi
        .type           _Z11shfl_reduceILi1024EEvPfi,@function
        .size           _Z11shfl_reduceILi1024EEvPfi,(.L_x_9 - _Z11shfl_reduceILi1024EEvPfi)
        .other          _Z11shfl_reduceILi1024EEvPfi,@"STO_CUDA_ENTRY STV_DEFAULT"
_Z11shfl_reduceILi1024EEvPfi:
.text._Z11shfl_reduceILi1024EEvPfi:
[----:B------:R-:W-:Y:S01]  /*0000*/  LDC R1, c[0x0][0x37c] ;  /* 0x0000df00ff017b82 */ /* 0x000fe20000000800 */
[----:B------:R-:W0:Y:S01]  /*0010*/  S2R R8, SR_TID.X ;  /* 0x0000000000087919 */ /* 0x000e220000002100 */
[----:B------:R-:W-:-:S06]  /*0020*/  HFMA2 R5, -RZ, RZ, 0, 0 ;  /* 0x00000000ff057431 */ /* 0x000fcc00000001ff */
[----:B------:R-:W-:Y:S01]  /*0030*/  BAR.SYNC.DEFER_BLOCKING 0x0 ;  /* 0x0000000000007b1d */ /* 0x000fe20000010000 */
[----:B0-----:R-:W-:-:S13]  /*0040*/  LOP3.LUT P0, RZ, R8, 0x20, RZ, 0xc0, !PT ;  /* 0x0000002008ff7812 */ /* 0x001fda000780c0ff */
[----:B------:R-:W0:Y:S01]  /*0050*/  @P0 S2R R3, SR_CgaCtaId ;  /* 0x0000000000030919 */ /* 0x000e220000008800 */
[----:B------:R-:W-:Y:S02]  /*0060*/  @P0 MOV R2, 0x400 ;  /* 0x0000040000020802 */ /* 0x000fe40000000f00 */
[----:B------:R-:W-:-:S04]  /*0070*/  @P0 SHF.R.U32.HI R0, RZ, 0x3, R8 ;  /* 0x00000003ff000819 */ /* 0x000fc80000011608 */
[----:B------:R-:W-:Y:S02]  /*0080*/  @P0 LOP3.LUT R0, R0, 0x7c, RZ, 0xc0, !PT ;  /* 0x0000007c00000812 */ /* 0x000fe400078ec0ff */
[----:B0-----:R-:W-:-:S04]  /*0090*/  @P0 LEA R3, R3, R2, 0x18 ;  /* 0x0000000203030211 */ /* 0x001fc800078ec0ff */
[----:B------:R-:W-:-:S05]  /*00a0*/  @P0 IADD3 R0, PT, PT, R0, R3, RZ ;  /* 0x0000000300000210 */ /* 0x000fca0007ffe0ff */
[----:B------:R0:W-:Y:S01]  /*00b0*/  @P0 STS [R0], R5 ;  /* 0x0000000500000388 */ /* 0x0001e20000000800 */
[----:B------:R-:W-:Y:S01]  /*00c0*/  BAR.SYNC.DEFER_BLOCKING 0x0 ;  /* 0x0000000000007b1d */ /* 0x000fe20000010000 */
[----:B------:R-:W-:-:S13]  /*00d0*/  ISETP.GT.U32.AND P0, PT, R8, 0x1f, PT ;  /* 0x0000001f0800780c */ /* 0x000fda0003f04070 */
[----:B0-----:R-:W-:Y:S05]  /*00e0*/  @P0 BRA `(.L_x_0) ;  /* 0x0000000000440947 */ /* 0x001fea0003800000 */
[----:B------:R-:W0:Y:S01]  /*00f0*/  S2UR UR5, SR_CgaCtaId ;  /* 0x00000000000579c3 */ /* 0x000e220000008800 */
[----:B------:R-:W-:Y:S02]  /*0100*/  UMOV UR4, 0x400 ;  /* 0x0000040000047882 */ /* 0x000fe40000000000 */
[----:B0-----:R-:W-:-:S06]  /*0110*/  ULEA UR4, UR5, UR4, 0x18 ;  /* 0x0000000405047291 */ /* 0x001fcc000f8ec0ff */
[----:B------:R-:W-:Y:S01]  /*0120*/  LEA R0, R8, UR4, 0x2 ;  /* 0x0000000408007c11 */ /* 0x000fe2000f8e10ff */
[----:B------:R-:W-:-:S05]  /*0130*/  UMOV UR4, 0xffffffff ;  /* 0xffffffff00047882 */ /* 0x000fca0000000000 */
[----:B------:R-:W0:Y:S01]  /*0140*/  LDS R0, [R0] ;  /* 0x0000000000007984 */ /* 0x000e220000000800 */
[----:B------:R-:W-:Y:S05]  /*0150*/  BRA.DIV UR4, `(.L_x_1) ;  /* 0x0000000204487947 */ /* 0x000fea000b800000 */
[----:B0-----:R-:W0:Y:S02]  /*0160*/  SHFL.DOWN PT, R3, R0, 0x10, 0x1f ;  /* 0x0a001f0000037f89 */ /* 0x001e2400000e0000 */
[----:B0-----:R-:W-:-:S05]  /*0170*/  FADD R3, R0, R3 ;  /* 0x0000000300037221 */ /* 0x001fca0000000000 */
[----:B------:R-:W0:Y:S02]  /*0180*/  SHFL.DOWN PT, R2, R3, 0x8, 0x1f ;  /* 0x09001f0003027f89 */ /* 0x000e2400000e0000 */
[----:B0-----:R-:W-:-:S05]  /*0190*/  FADD R2, R3, R2 ;  /* 0x0000000203027221 */ /* 0x001fca0000000000 */
[----:B------:R-:W0:Y:S02]  /*01a0*/  SHFL.DOWN PT, R5, R2, 0x4, 0x1f ;  /* 0x08801f0002057f89 */ /* 0x000e2400000e0000 */
[----:B0-----:R-:W-:-:S05]  /*01b0*/  FADD R5, R2, R5 ;  /* 0x0000000502057221 */ /* 0x001fca0000000000 */
[----:B------:R-:W0:Y:S02]  /*01c0*/  SHFL.DOWN PT, R4, R5, 0x2, 0x1f ;  /* 0x08401f0005047f89 */ /* 0x000e2400000e0000 */
[----:B0-----:R-:W-:-:S05]  /*01d0*/  FADD R4, R5, R4 ;  /* 0x0000000405047221 */ /* 0x001fca0000000000 */
[----:B------:R0:W1:Y:S02]  /*01e0*/  SHFL.DOWN PT, R7, R4, 0x1, 0x1f ;  /* 0x08201f0004077f89 */ /* 0x00006400000e0000 */
.L_x_7:
[----:B-1----:R-:W-:-:S07]  /*01f0*/  FADD R5, R4, R7 ;  /* 0x0000000704057221 */ /* 0x002fce0000000000 */
.L_x_0:
[----:B------:R-:W-:Y:S05]  /*0200*/  WARPSYNC.ALL ;  /* 0x0000000000007948 */ /* 0x000fea0003800000 */
[----:B------:R-:W-:Y:S01]  /*0210*/  BAR.SYNC.DEFER_BLOCKING 0x0 ;  /* 0x0000000000007b1d */ /* 0x000fe20000010000 */
[----:B------:R-:W-:-:S13]  /*0220*/  ISETP.NE.AND P0, PT, R8, RZ, PT ;  /* 0x000000ff0800720c */ /* 0x000fda0003f05270 */
[----:B------:R-:W-:Y:S05]  /*0230*/  @P0 EXIT ;  /* 0x000000000000094d */ /* 0x000fea0003800000 */
[----:B------:R-:W1:Y:S01]  /*0240*/  LDC.64 R2, c[0x0][0x380] ;  /* 0x0000e000ff027b82 */ /* 0x000e620000000a00 */
[----:B------:R-:W1:Y:S02]  /*0250*/  LDCU.64 UR4, c[0x0][0x358] ;  /* 0x00006b00ff0477ac */ /* 0x000e640008000a00 */
[----:B-1----:R-:W-:Y:S01]  /*0260*/  STG.E desc[UR4][R2.64], R5 ;  /* 0x0000000502007986 */ /* 0x002fe2000c101904 */
[----:B------:R-:W-:Y:S05]  /*0270*/  EXIT ;  /* 0x000000000000794d */ /* 0x000fea0003800000 */
.L_x_1:
[----:B------:R-:W-:Y:S02]  /*0280*/  HFMA2 R11, -RZ, RZ, 0, 1.847743988037109375e-06 ;  /* 0x0000001fff0b7431 */ /* 0x000fe400000001ff */
[----:B------:R-:W-:Y:S02]  /*0290*/  IMAD.MOV.U32 R9, RZ, RZ, 0x10 ;  /* 0x00000010ff097424 */ /* 0x000fe400078e00ff */
[----:B------:R-:W-:-:S07]  /*02a0*/  IMAD.MOV.U32 R6, RZ, RZ, -0x1 ;  /* 0xffffffffff067424 */ /* 0x000fce00078e00ff */
[----:B0-----:R-:W-:Y:S05]  /*02b0*/  WARPSYNC.COLLECTIVE R6, `(.L_x_2) ;  /* 0x0000000006087348 */ /* 0x001fea0003c00000 */
[----:B0-----:R0:W1:Y:S02]  /*02c0*/  SHFL.DOWN P0, R7, R0, R9, R11 ;  /* 0x0800000900077389 */ /* 0x001064000000000b */
[----:B01----:R-:W-:Y:S05]  /*02d0*/  ENDCOLLECTIVE ;  /* 0x000000000000791b */ /* 0x003fea0003800000 */
.L_x_2:
[----:B------:R-:W-:Y:S01]  /*02e0*/  HFMA2 R9, -RZ, RZ, 0, 4.76837158203125e-07 ;  /* 0x00000008ff097431 */ /* 0x000fe200000001ff */
[----:B------:R-:W-:-:S05]  /*02f0*/  MOV R3, R7 ;  /* 0x0000000700037202 */ /* 0x000fca0000000f00 */
[----:B------:R-:W-:-:S04]  /*0300*/  FADD R3, R0, R3 ;  /* 0x0000000300037221 */ /* 0x000fc80000000000 */
[----:B------:R-:W-:-:S07]  /*0310*/  IMAD.MOV.U32 R0, RZ, RZ, R3 ;  /* 0x000000ffff007224 */ /* 0x000fce00078e0003 */
[----:B------:R-:W-:Y:S05]  /*0320*/  WARPSYNC.COLLECTIVE R6, `(.L_x_3) ;  /* 0x0000000006087348 */ /* 0x000fea0003c00000 */
[----:B------:R0:W1:Y:S02]  /*0330*/  SHFL.DOWN P0, R7, R0, R9, R11 ;  /* 0x0800000900077389 */ /* 0x000064000000000b */
[----:B01----:R-:W-:Y:S05]  /*0340*/  ENDCOLLECTIVE ;  /* 0x000000000000791b */ /* 0x003fea0003800000 */
.L_x_3:
[----:B------:R-:W-:Y:S02]  /*0350*/  IMAD.MOV.U32 R9, RZ, RZ, 0x4 ;  /* 0x00000004ff097424 */ /* 0x000fe400078e00ff */
[----:B------:R-:W-:-:S04]  /*0360*/  IMAD.MOV.U32 R2, RZ, RZ, R7 ;  /* 0x000000ffff027224 */ /* 0x000fc800078e0007 */
[----:B------:R-:W-:-:S05]  /*0370*/  FADD R2, R3, R2 ;  /* 0x0000000203027221 */ /* 0x000fca0000000000 */
[----:B------:R-:W-:-:S07]  /*0380*/  MOV R0, R2 ;  /* 0x0000000200007202 */ /* 0x000fce0000000f00 */
[----:B------:R-:W-:Y:S05]  /*0390*/  WARPSYNC.COLLECTIVE R6, `(.L_x_4) ;  /* 0x0000000006087348 */ /* 0x000fea0003c00000 */
[----:B------:R0:W1:Y:S02]  /*03a0*/  SHFL.DOWN P0, R7, R0, R9, R11 ;  /* 0x0800000900077389 */ /* 0x000064000000000b */
[----:B01----:R-:W-:Y:S05]  /*03b0*/  ENDCOLLECTIVE ;  /* 0x000000000000791b */ /* 0x003fea0003800000 */
.L_x_4:
[----:B------:R-:W-:Y:S01]  /*03c0*/  HFMA2 R9, -RZ, RZ, 0, 1.1920928955078125e-07 ;  /* 0x00000002ff097431 */ /* 0x000fe200000001ff */
[----:B------:R-:W-:-:S05]  /*03d0*/  MOV R5, R7 ;  /* 0x0000000700057202 */ /* 0x000fca0000000f00 */
[----:B------:R-:W-:-:S04]  /*03e0*/  FADD R5, R2, R5 ;  /* 0x0000000502057221 */ /* 0x000fc80000000000 */
[----:B------:R-:W-:-:S07]  /*03f0*/  IMAD.MOV.U32 R0, RZ, RZ, R5 ;  /* 0x000000ffff007224 */ /* 0x000fce00078e0005 */
[----:B------:R-:W-:Y:S05]  /*0400*/  WARPSYNC.COLLECTIVE R6, `(.L_x_5) ;  /* 0x0000000006087348 */ /* 0x000fea0003c00000 */
[----:B------:R0:W1:Y:S02]  /*0410*/  SHFL.DOWN P0, R7, R0, R9, R11 ;  /* 0x0800000900077389 */ /* 0x000064000000000b */
[----:B01----:R-:W-:Y:S05]  /*0420*/  ENDCOLLECTIVE ;  /* 0x000000000000791b */ /* 0x003fea0003800000 */
.L_x_5:
[----:B------:R-:W-:Y:S02]  /*0430*/  IMAD.MOV.U32 R9, RZ, RZ, 0x1 ;  /* 0x00000001ff097424 */ /* 0x000fe400078e00ff */
[----:B------:R-:W-:-:S04]  /*0440*/  IMAD.MOV.U32 R4, RZ, RZ, R7 ;  /* 0x000000ffff047224 */ /* 0x000fc800078e0007 */
[----:B------:R-:W-:-:S05]  /*0450*/  FADD R4, R5, R4 ;  /* 0x0000000405047221 */ /* 0x000fca0000000000 */
[----:B------:R-:W-:-:S07]  /*0460*/  MOV R0, R4 ;  /* 0x0000000400007202 */ /* 0x000fce0000000f00 */
[----:B------:R-:W-:Y:S05]  /*0470*/  WARPSYNC.COLLECTIVE R6, `(.L_x_6) ;  /* 0x0000000006087348 */ /* 0x000fea0003c00000 */
[----:B------:R0:W1:Y:S02]  /*0480*/  SHFL.DOWN P0, R7, R0, R9, R11 ;  /* 0x0800000900077389 */ /* 0x000064000000000b */
[----:B01----:R-:W-:Y:S05]  /*0490*/  ENDCOLLECTIVE ;  /* 0x000000000000791b */ /* 0x003fea0003800000 */
.L_x_6:
[----:B------:R-:W-:Y:S05]  /*04a0*/  BRA `(.L_x_7) ;  /* 0xfffffffc00507947 */ /* 0x000fea000383ffff */
.L_x_8:
[----:B------:R-:W-:-:S00]  /*04b0*/  BRA `(.L_x_8) ;  /* 0xfffffffc00fc7947 */ /* 0x000fc0000383ffff */
[----:B------:R-:W-:-:S00]  /*04c0*/  NOP ;  /* 0x0000000000007918 */ /* 0x000fc00000000000 */
        /* <DEDUP_REMOVED lines=11> */
.L_x_9:


//--------------------- .nv.shared._Z11shfl_reduceILi1024EEvPfi --------------------------
	.section	.nv.shared._Z11shfl_reduceILi1024EEvPfi,"aw",@nobits
	.sectionflags	@""
	.align	4
.nv.shared._Z11shfl_reduceILi1024EEvPfi:
	.zero		1152


//--------------------- .nv.shared.reserved.0     --------------------------
	.section	.nv.shared.reserved.0,"aw",@nobits
	.weak		__nv_reservedSMEM_offset_0_alias
	.size		__nv_reservedSMEM_offset_0_alias, 0, 64
	.other		__nv_reservedSMEM_offset_0_alias,@"STO_CUDA_RESERVED_SHARED STV_DEFAULT"
__nv_reservedSMEM_offset_0_alias:
	.zero		0
	.zero		64


//--------------------- .nv.constant0._Z11shfl_reduceILi1024EEvPfi --------------------------
	.section	.nv.constant0._Z11shfl_reduceILi1024EEvPfi,"a",@progbits
	.sectionflags	@""
	.align	4
.nv.constant0._Z11shfl_reduceILi1024EEvPfi:
	.zero		908


//--------------------- SYMBOLS --------------------------

	.type		.nv.reservedSmem.offset0,@object
	.size		.nv.reservedSmem.offset0,0x4
	.type		.nv.reservedSmem.cap,@object
	.size		.nv.reservedSmem.cap,0x4
